//
// Generated by NVIDIA NVVM Compiler
//
// Compiler Build ID: CL-36424714
// Cuda compilation tools, release 13.0, V13.0.88
// Based on NVVM 20.0.0
//

.version 9.0
.target sm_100
.address_size 64

	// .globl	_Z16reduce_kernel_v2PfS_i
// _ZZ25block_all_reduce_sum_vec4ILi256EEvPfS0_iE4smem has been demoted
// _ZZ16reduce_kernel_v3ILi256EEvPfS0_iE4smem has been demoted
.extern .shared .align 16 .b8 a_sm[];

.visible .entry _Z16reduce_kernel_v2PfS_i(
	.param .u64 .ptr .align 1 _Z16reduce_kernel_v2PfS_i_param_0,
	.param .u64 .ptr .align 1 _Z16reduce_kernel_v2PfS_i_param_1,
	.param .u32 _Z16reduce_kernel_v2PfS_i_param_2
)
{
	.reg .pred 	%p<8>;
	.reg .b32 	%r<20>;
	.reg .b32 	%f<28>;
	.reg .b64 	%rd<9>;

	ld.param.u64 	%rd2, [_Z16reduce_kernel_v2PfS_i_param_0];
	ld.param.u64 	%rd3, [_Z16reduce_kernel_v2PfS_i_param_1];
	ld.param.u32 	%r11, [_Z16reduce_kernel_v2PfS_i_param_2];
	mov.u32 	%r19, %ntid.x;
	mov.u32 	%r2, %ctaid.x;
	mov.u32 	%r3, %tid.x;
	mad.lo.s32 	%r18, %r19, %r2, %r3;
	shl.b32 	%r12, %r3, 2;
	mov.u32 	%r13, a_sm;
	add.s32 	%r5, %r13, %r12;
	mov.b32 	%r14, 0;
	st.shared.u32 	[%r5], %r14;
	setp.ge.s32 	%p1, %r18, %r11;
	@%p1 bra 	$L__BB0_10;
	mov.u32 	%r15, %nctaid.x;
	mul.lo.s32 	%r6, %r19, %r15;
	cvta.to.global.u64 	%rd1, %rd2;
	mov.f32 	%f27, 0f00000000;
$L__BB0_2:
	mul.wide.s32 	%rd4, %r18, 4;
	add.s64 	%rd5, %rd1, %rd4;
	ld.global.f32 	%f4, [%rd5];
	add.f32 	%f27, %f27, %f4;
	add.s32 	%r18, %r18, %r6;
	setp.lt.s32 	%p2, %r18, %r11;
	@%p2 bra 	$L__BB0_2;
	st.shared.f32 	[%r5], %f27;
	bar.sync 	0;
	setp.lt.u32 	%p3, %r19, 66;
	@%p3 bra 	$L__BB0_7;
$L__BB0_4:
	shr.u32 	%r10, %r19, 1;
	setp.ge.u32 	%p4, %r3, %r10;
	@%p4 bra 	$L__BB0_6;
	shl.b32 	%r16, %r10, 2;
	add.s32 	%r17, %r5, %r16;
	ld.shared.f32 	%f5, [%r17];
	ld.shared.f32 	%f6, [%r5];
	add.f32 	%f7, %f5, %f6;
	st.shared.f32 	[%r5], %f7;
$L__BB0_6:
	setp.gt.u32 	%p5, %r19, 131;
	mov.u32 	%r19, %r10;
	@%p5 bra 	$L__BB0_4;
$L__BB0_7:
	bar.sync 	0;
	setp.gt.u32 	%p6, %r3, 31;
	@%p6 bra 	$L__BB0_10;
	ld.volatile.shared.f32 	%f8, [%r5+128];
	ld.volatile.shared.f32 	%f9, [%r5];
	add.f32 	%f10, %f8, %f9;
	st.volatile.shared.f32 	[%r5], %f10;
	ld.volatile.shared.f32 	%f11, [%r5+64];
	ld.volatile.shared.f32 	%f12, [%r5];
	add.f32 	%f13, %f11, %f12;
	st.volatile.shared.f32 	[%r5], %f13;
	ld.volatile.shared.f32 	%f14, [%r5+32];
	ld.volatile.shared.f32 	%f15, [%r5];
	add.f32 	%f16, %f14, %f15;
	st.volatile.shared.f32 	[%r5], %f16;
	ld.volatile.shared.f32 	%f17, [%r5+16];
	ld.volatile.shared.f32 	%f18, [%r5];
	add.f32 	%f19, %f17, %f18;
	st.volatile.shared.f32 	[%r5], %f19;
	ld.volatile.shared.f32 	%f20, [%r5+8];
	ld.volatile.shared.f32 	%f21, [%r5];
	add.f32 	%f22, %f20, %f21;
	st.volatile.shared.f32 	[%r5], %f22;
	ld.volatile.shared.f32 	%f23, [%r5+4];
	ld.volatile.shared.f32 	%f24, [%r5];
	add.f32 	%f25, %f23, %f24;
	st.volatile.shared.f32 	[%r5], %f25;
	setp.ne.s32 	%p7, %r3, 0;
	@%p7 bra 	$L__BB0_10;
	ld.shared.f32 	%f26, [a_sm];
	cvta.to.global.u64 	%rd6, %rd3;
	mul.wide.u32 	%rd7, %r2, 4;
	add.s64 	%rd8, %rd6, %rd7;
	st.global.f32 	[%rd8], %f26;
$L__BB0_10:
	ret;

}
	// .globl	_Z25block_all_reduce_sum_vec4ILi256EEvPfS0_i
.visible .entry _Z25block_all_reduce_sum_vec4ILi256EEvPfS0_i(
	.param .u64 .ptr .align 1 _Z25block_all_reduce_sum_vec4ILi256EEvPfS0_i_param_0,
	.param .u64 .ptr .align 1 _Z25block_all_reduce_sum_vec4ILi256EEvPfS0_i_param_1,
	.param .u32 _Z25block_all_reduce_sum_vec4ILi256EEvPfS0_i_param_2
)
{
	.reg .pred 	%p<18>;
	.reg .b32 	%r<40>;
	.reg .b32 	%f<39>;
	.reg .b64 	%rd<7>;
	// demoted variable
	.shared .align 4 .b8 _ZZ25block_all_reduce_sum_vec4ILi256EEvPfS0_iE4smem[32];
	ld.param.u64 	%rd2, [_Z25block_all_reduce_sum_vec4ILi256EEvPfS0_i_param_0];
	ld.param.u64 	%rd3, [_Z25block_all_reduce_sum_vec4ILi256EEvPfS0_i_param_1];
	ld.param.u32 	%r7, [_Z25block_all_reduce_sum_vec4ILi256EEvPfS0_i_param_2];
	mov.u32 	%r1, %tid.x;
	mov.u32 	%r8, %ctaid.x;
	shl.b32 	%r9, %r8, 10;
	shl.b32 	%r10, %r1, 2;
	add.s32 	%r39, %r9, %r10;
	setp.ge.s32 	%p1, %r39, %r7;
	mov.f32 	%f37, 0f00000000;
	@%p1 bra 	$L__BB1_3;
	mov.u32 	%r11, %nctaid.x;
	mov.u32 	%r12, %ntid.x;
	mul.lo.s32 	%r13, %r11, %r12;
	shl.b32 	%r3, %r13, 2;
	cvta.to.global.u64 	%rd1, %rd2;
	mov.f32 	%f37, 0f00000000;
$L__BB1_2:
	mul.wide.s32 	%rd4, %r39, 4;
	add.s64 	%rd5, %rd1, %rd4;
	ld.global.v4.f32 	{%f10, %f11, %f12, %f13}, [%rd5];
	add.f32 	%f14, %f37, %f10;
	add.s32 	%r14, %r39, 1;
	setp.lt.s32 	%p2, %r14, %r7;
	add.f32 	%f15, %f14, %f11;
	selp.f32 	%f16, %f15, %f14, %p2;
	add.s32 	%r15, %r39, 2;
	setp.lt.s32 	%p3, %r15, %r7;
	add.f32 	%f17, %f12, %f16;
	selp.f32 	%f18, %f17, %f16, %p3;
	add.s32 	%r16, %r39, 3;
	setp.lt.s32 	%p4, %r16, %r7;
	add.f32 	%f19, %f13, %f18;
	selp.f32 	%f37, %f19, %f18, %p4;
	add.s32 	%r39, %r39, %r3;
	setp.lt.s32 	%p5, %r39, %r7;
	@%p5 bra 	$L__BB1_2;
$L__BB1_3:
	mov.b32 	%r17, %f37;
	shfl.sync.bfly.b32	%r18|%p6, %r17, 16, 31, -1;
	mov.b32 	%f20, %r18;
	add.f32 	%f21, %f37, %f20;
	mov.b32 	%r19, %f21;
	shfl.sync.bfly.b32	%r20|%p7, %r19, 8, 31, -1;
	mov.b32 	%f22, %r20;
	add.f32 	%f23, %f21, %f22;
	mov.b32 	%r21, %f23;
	shfl.sync.bfly.b32	%r22|%p8, %r21, 4, 31, -1;
	mov.b32 	%f24, %r22;
	add.f32 	%f25, %f23, %f24;
	mov.b32 	%r23, %f25;
	shfl.sync.bfly.b32	%r24|%p9, %r23, 2, 31, -1;
	mov.b32 	%f26, %r24;
	add.f32 	%f27, %f25, %f26;
	mov.b32 	%r25, %f27;
	shfl.sync.bfly.b32	%r26|%p10, %r25, 1, 31, -1;
	mov.b32 	%f28, %r26;
	add.f32 	%f4, %f27, %f28;
	and.b32  	%r6, %r1, 31;
	setp.ne.s32 	%p11, %r6, 0;
	@%p11 bra 	$L__BB1_5;
	shr.u32 	%r27, %r1, 3;
	mov.u32 	%r28, _ZZ25block_all_reduce_sum_vec4ILi256EEvPfS0_iE4smem;
	add.s32 	%r29, %r28, %r27;
	st.shared.f32 	[%r29], %f4;
$L__BB1_5:
	bar.sync 	0;
	setp.gt.u32 	%p12, %r6, 7;
	mov.f32 	%f38, 0f00000000;
	@%p12 bra 	$L__BB1_7;
	shl.b32 	%r30, %r6, 2;
	mov.u32 	%r31, _ZZ25block_all_reduce_sum_vec4ILi256EEvPfS0_iE4smem;
	add.s32 	%r32, %r31, %r30;
	ld.shared.f32 	%f38, [%r32];
$L__BB1_7:
	setp.gt.u32 	%p13, %r1, 31;
	@%p13 bra 	$L__BB1_10;
	mov.b32 	%r33, %f38;
	shfl.sync.bfly.b32	%r34|%p14, %r33, 4, 31, -1;
	mov.b32 	%f30, %r34;
	add.f32 	%f31, %f38, %f30;
	mov.b32 	%r35, %f31;
	shfl.sync.bfly.b32	%r36|%p15, %r35, 2, 31, -1;
	mov.b32 	%f32, %r36;
	add.f32 	%f33, %f31, %f32;
	mov.b32 	%r37, %f33;
	shfl.sync.bfly.b32	%r38|%p16, %r37, 1, 31, -1;
	mov.b32 	%f34, %r38;
	add.f32 	%f7, %f33, %f34;
	setp.ne.s32 	%p17, %r1, 0;
	@%p17 bra 	$L__BB1_10;
	cvta.to.global.u64 	%rd6, %rd3;
	atom.global.add.f32 	%f35, [%rd6], %f7;
$L__BB1_10:
	ret;

}
	// .globl	_Z16reduce_kernel_v3ILi256EEvPfS0_i
.visible .entry _Z16reduce_kernel_v3ILi256EEvPfS0_i(
	.param .u64 .ptr .align 1 _Z16reduce_kernel_v3ILi256EEvPfS0_i_param_0,
	.param .u64 .ptr .align 1 _Z16reduce_kernel_v3ILi256EEvPfS0_i_param_1,
	.param .u32 _Z16reduce_kernel_v3ILi256EEvPfS0_i_param_2
)
{
	.reg .pred 	%p<18>;
	.reg .b32 	%r<40>;
	.reg .b32 	%f<38>;
	.reg .b64 	%rd<9>;
	// demoted variable
	.shared .align 4 .b8 _ZZ16reduce_kernel_v3ILi256EEvPfS0_iE4smem[32];
	ld.param.u64 	%rd2, [_Z16reduce_kernel_v3ILi256EEvPfS0_i_param_0];
	ld.param.u64 	%rd3, [_Z16reduce_kernel_v3ILi256EEvPfS0_i_param_1];
	ld.param.u32 	%r8, [_Z16reduce_kernel_v3ILi256EEvPfS0_i_param_2];
	mov.u32 	%r1, %tid.x;
	mov.u32 	%r2, %ctaid.x;
	shl.b32 	%r9, %r2, 10;
	shl.b32 	%r10, %r1, 2;
	add.s32 	%r39, %r9, %r10;
	setp.ge.s32 	%p1, %r39, %r8;
	mov.f32 	%f36, 0f00000000;
	@%p1 bra 	$L__BB2_3;
	mov.u32 	%r11, %nctaid.x;
	mov.u32 	%r12, %ntid.x;
	mul.lo.s32 	%r13, %r11, %r12;
	shl.b32 	%r4, %r13, 2;
	cvta.to.global.u64 	%rd1, %rd2;
	mov.f32 	%f36, 0f00000000;
$L__BB2_2:
	mul.wide.s32 	%rd4, %r39, 4;
	add.s64 	%rd5, %rd1, %rd4;
	ld.global.v4.f32 	{%f10, %f11, %f12, %f13}, [%rd5];
	add.f32 	%f14, %f36, %f10;
	add.s32 	%r14, %r39, 1;
	setp.lt.s32 	%p2, %r14, %r8;
	add.f32 	%f15, %f14, %f11;
	selp.f32 	%f16, %f15, %f14, %p2;
	add.s32 	%r15, %r39, 2;
	setp.lt.s32 	%p3, %r15, %r8;
	add.f32 	%f17, %f12, %f16;
	selp.f32 	%f18, %f17, %f16, %p3;
	add.s32 	%r16, %r39, 3;
	setp.lt.s32 	%p4, %r16, %r8;
	add.f32 	%f19, %f13, %f18;
	selp.f32 	%f36, %f19, %f18, %p4;
	add.s32 	%r39, %r39, %r4;
	setp.lt.s32 	%p5, %r39, %r8;
	@%p5 bra 	$L__BB2_2;
$L__BB2_3:
	mov.b32 	%r17, %f36;
	shfl.sync.bfly.b32	%r18|%p6, %r17, 16, 31, -1;
	mov.b32 	%f20, %r18;
	add.f32 	%f21, %f36, %f20;
	mov.b32 	%r19, %f21;
	shfl.sync.bfly.b32	%r20|%p7, %r19, 8, 31, -1;
	mov.b32 	%f22, %r20;
	add.f32 	%f23, %f21, %f22;
	mov.b32 	%r21, %f23;
	shfl.sync.bfly.b32	%r22|%p8, %r21, 4, 31, -1;
	mov.b32 	%f24, %r22;
	add.f32 	%f25, %f23, %f24;
	mov.b32 	%r23, %f25;
	shfl.sync.bfly.b32	%r24|%p9, %r23, 2, 31, -1;
	mov.b32 	%f26, %r24;
	add.f32 	%f27, %f25, %f26;
	mov.b32 	%r25, %f27;
	shfl.sync.bfly.b32	%r26|%p10, %r25, 1, 31, -1;
	mov.b32 	%f28, %r26;
	add.f32 	%f4, %f27, %f28;
	and.b32  	%r7, %r1, 31;
	setp.ne.s32 	%p11, %r7, 0;
	@%p11 bra 	$L__BB2_5;
	shr.u32 	%r27, %r1, 3;
	mov.u32 	%r28, _ZZ16reduce_kernel_v3ILi256EEvPfS0_iE4smem;
	add.s32 	%r29, %r28, %r27;
	st.shared.f32 	[%r29], %f4;
$L__BB2_5:
	bar.sync 	0;
	setp.gt.u32 	%p12, %r7, 7;
	mov.f32 	%f37, 0f00000000;
	@%p12 bra 	$L__BB2_7;
	shl.b32 	%r30, %r7, 2;
	mov.u32 	%r31, _ZZ16reduce_kernel_v3ILi256EEvPfS0_iE4smem;
	add.s32 	%r32, %r31, %r30;
	ld.shared.f32 	%f37, [%r32];
$L__BB2_7:
	setp.gt.u32 	%p13, %r1, 31;
	@%p13 bra 	$L__BB2_10;
	mov.b32 	%r33, %f37;
	shfl.sync.bfly.b32	%r34|%p14, %r33, 4, 31, -1;
	mov.b32 	%f30, %r34;
	add.f32 	%f31, %f37, %f30;
	mov.b32 	%r35, %f31;
	shfl.sync.bfly.b32	%r36|%p15, %r35, 2, 31, -1;
	mov.b32 	%f32, %r36;
	add.f32 	%f33, %f31, %f32;
	mov.b32 	%r37, %f33;
	shfl.sync.bfly.b32	%r38|%p16, %r37, 1, 31, -1;
	mov.b32 	%f34, %r38;
	add.f32 	%f7, %f33, %f34;
	setp.ne.s32 	%p17, %r1, 0;
	@%p17 bra 	$L__BB2_10;
	cvta.to.global.u64 	%rd6, %rd3;
	mul.wide.u32 	%rd7, %r2, 4;
	add.s64 	%rd8, %rd6, %rd7;
	st.global.f32 	[%rd8], %f7;
$L__BB2_10:
	ret;

}


// ===== COMPILED SASS (sm_100) =====

	.target	sm_100

	.elftype	@"ET_EXEC"


//--------------------- .note.nv.tkinfo           --------------------------
	.section	.note.nv.tkinfo,"",@"SHT_NOTE"
	.sectionflags	@"SHF_NOTE_NV_TKINFO"
	.tkinfo
        /*0018*/ 	.word	0x00000002
        /*0030*/ 	.string	""
        /*0030*/ 	.string	"ptxas"
        /*0030*/ 	.string	"Cuda compilation tools, release 13.0, V13.0.88"
        /*0030*/ 	.string	"Build cuda_13.0.r13.0/compiler.36424714_0"
        /*0030*/ 	.string	"-arch sm_100 -m 64 "



//--------------------- .note.nv.cuinfo           --------------------------
	.section	.note.nv.cuinfo,"",@"SHT_NOTE"
	.sectionflags	@"SHF_NOTE_NV_CUINFO"
        /*0018*/ 	.short	0x0002
        /*001a*/ 	.short	0x0064
        /*001c*/ 	.short	0x0082
	.zero		2


//--------------------- .nv.info                  --------------------------
	.section	.nv.info,"",@"SHT_CUDA_INFO"
	.align	4


	//----- nvinfo : EIATTR_REGCOUNT
	.align		4
        /*0000*/ 	.byte	0x04, 0x2f
        /*0002*/ 	.short	(.L_1 - .L_0)
	.align		4
.L_0:
        /*0004*/ 	.word	index@(_Z16reduce_kernel_v2PfS_i)
        /*0008*/ 	.word	0x0000000e


	//----- nvinfo : EIATTR_FRAME_SIZE
	.align		4
.L_1:
        /*000c*/ 	.byte	0x04, 0x11
        /*000e*/ 	.short	(.L_3 - .L_2)
	.align		4
.L_2:
        /*0010*/ 	.word	index@(_Z16reduce_kernel_v2PfS_i)
        /*0014*/ 	.word	0x00000000


	//----- nvinfo : EIATTR_REGCOUNT
	.align		4
.L_3:
        /*0018*/ 	.byte	0x04, 0x2f
        /*001a*/ 	.short	(.L_5 - .L_4)
	.align		4
.L_4:
        /*001c*/ 	.word	index@(_Z25block_all_reduce_sum_vec4ILi256EEvPfS0_i)
        /*0020*/ 	.word	0x00000010


	//----- nvinfo : EIATTR_FRAME_SIZE
	.align		4
.L_5:
        /*0024*/ 	.byte	0x04, 0x11
        /*0026*/ 	.short	(.L_7 - .L_6)
	.align		4
.L_6:
        /*0028*/ 	.word	index@(_Z25block_all_reduce_sum_vec4ILi256EEvPfS0_i)
        /*002c*/ 	.word	0x00000000


	//----- nvinfo : EIATTR_REGCOUNT
	.align		4
.L_7:
        /*0030*/ 	.byte	0x04, 0x2f
        /*0032*/ 	.short	(.L_9 - .L_8)
	.align		4
.L_8:
        /*0034*/ 	.word	index@(_Z16reduce_kernel_v3ILi256EEvPfS0_i)
        /*0038*/ 	.word	0x00000010


	//----- nvinfo : EIATTR_FRAME_SIZE
	.align		4
.L_9:
        /*003c*/ 	.byte	0x04, 0x11
        /*003e*/ 	.short	(.L_11 - .L_10)
	.align		4
.L_10:
        /*0040*/ 	.word	index@(_Z16reduce_kernel_v3ILi256EEvPfS0_i)
        /*0044*/ 	.word	0x00000000


	//----- nvinfo : EIATTR_MIN_STACK_SIZE
	.align		4
.L_11:
        /*0048*/ 	.byte	0x04, 0x12
        /*004a*/ 	.short	(.L_13 - .L_12)
	.align		4
.L_12:
        /*004c*/ 	.word	index@(_Z16reduce_kernel_v3ILi256EEvPfS0_i)
        /*0050*/ 	.word	0x00000000


	//----- nvinfo : EIATTR_MIN_STACK_SIZE
	.align		4
.L_13:
        /*0054*/ 	.byte	0x04, 0x12
        /*0056*/ 	.short	(.L_15 - .L_14)
	.align		4
.L_14:
        /*0058*/ 	.word	index@(_Z25block_all_reduce_sum_vec4ILi256EEvPfS0_i)
        /*005c*/ 	.word	0x00000000


	//----- nvinfo : EIATTR_MIN_STACK_SIZE
	.align		4
.L_15:
        /*0060*/ 	.byte	0x04, 0x12
        /*0062*/ 	.short	(.L_17 - .L_16)
	.align		4
.L_16:
        /*0064*/ 	.word	index@(_Z16reduce_kernel_v2PfS_i)
        /*0068*/ 	.word	0x00000000
.L_17:


//--------------------- .nv.compat                --------------------------
	.section	.nv.compat,"",@"SHT_CUDA_COMPAT_INFO"
	.align	4
        /*0000*/ 	.byte	0x02, 0x09, 0x00, 0x00, 0x02, 0x02, 0x01, 0x00, 0x02, 0x05, 0x05, 0x00, 0x03, 0x07, 0x01, 0x01
        /*0010*/ 	.byte	0x02, 0x03, 0x00, 0x00, 0x02, 0x06, 0x01, 0x00, 0x04, 0x0b, 0x08, 0x00, 0x09, 0x00, 0x00, 0x00
        /*0020*/ 	.byte	0x00, 0x00, 0x00, 0x00


//--------------------- .nv.info._Z16reduce_kernel_v3ILi256EEvPfS0_i --------------------------
	.section	.nv.info._Z16reduce_kernel_v3ILi256EEvPfS0_i,"",@"SHT_CUDA_INFO"
	.sectionflags	@""
	.align	4


	//----- nvinfo : EIATTR_CUDA_API_VERSION
	.align		4
        /*0000*/ 	.byte	0x04, 0x37
        /*0002*/ 	.short	(.L_19 - .L_18)
.L_18:
        /*0004*/ 	.word	0x00000082


	//----- nvinfo : EIATTR_KPARAM_INFO
	.align		4
.L_19:
        /*0008*/ 	.byte	0x04, 0x17
        /*000a*/ 	.short	(.L_21 - .L_20)
.L_20:
        /*000c*/ 	.word	0x00000000
        /*0010*/ 	.short	0x0002
        /*0012*/ 	.short	0x0010
        /*0014*/ 	.byte	0x00, 0xf0, 0x11, 0x00


	//----- nvinfo : EIATTR_KPARAM_INFO
	.align		4
.L_21:
        /*0018*/ 	.byte	0x04, 0x17
        /*001a*/ 	.short	(.L_23 - .L_22)
.L_22:
        /*001c*/ 	.word	0x00000000
        /*0020*/ 	.short	0x0001
        /*0022*/ 	.short	0x0008
        /*0024*/ 	.byte	0x00, 0xf5, 0x21, 0x00


	//----- nvinfo : EIATTR_KPARAM_INFO
	.align		4
.L_23:
        /*0028*/ 	.byte	0x04, 0x17
        /*002a*/ 	.short	(.L_25 - .L_24)
.L_24:
        /*002c*/ 	.word	0x00000000
        /*0030*/ 	.short	0x0000
        /*0032*/ 	.short	0x0000
        /*0034*/ 	.byte	0x00, 0xf5, 0x21, 0x00


	//----- nvinfo : EIATTR_SPARSE_MMA_MASK
	.align		4
.L_25:
        /*0038*/ 	.byte	0x03, 0x50
        /*003a*/ 	.short	0x0000


	//----- nvinfo : EIATTR_MAXREG_COUNT
	.align		4
        /*003c*/ 	.byte	0x03, 0x1b
        /*003e*/ 	.short	0x00ff


	//----- nvinfo : EIATTR_NUM_BARRIERS
	.align		4
        /*0040*/ 	.byte	0x02, 0x4c
        /*0042*/ 	.byte	0x01
	.zero		1


	//----- nvinfo : EIATTR_MERCURY_ISA_VERSION
	.align		4
        /*0044*/ 	.byte	0x03, 0x5f
        /*0046*/ 	.short	0x0101


	//----- nvinfo : EIATTR_COOP_GROUP_MASK_REGIDS
	.align		4
        /*0048*/ 	.byte	0x04, 0x29
        /*004a*/ 	.short	(.L_27 - .L_26)


	//   ....[0]....
.L_26:
        /*004c*/ 	.word	0xffffffff


	//   ....[1]....
        /*0050*/ 	.word	0xffffffff


	//   ....[2]....
        /*0054*/ 	.word	0xffffffff


	//   ....[3]....
        /*0058*/ 	.word	0xffffffff


	//   ....[4]....
        /*005c*/ 	.word	0xffffffff


	//   ....[5]....
        /*0060*/ 	.word	0xffffffff


	//   ....[6]....
        /*0064*/ 	.word	0xffffffff


	//   ....[7]....
        /*0068*/ 	.word	0xffffffff


	//----- nvinfo : EIATTR_COOP_GROUP_INSTR_OFFSETS
	.align		4
.L_27:
        /*006c*/ 	.byte	0x04, 0x28
        /*006e*/ 	.short	(.L_29 - .L_28)


	//   ....[0]....
.L_28:
        /*0070*/ 	.word	0x00000200


	//   ....[1]....
        /*0074*/ 	.word	0x00000270


	//   ....[2]....
        /*0078*/ 	.word	0x000002c0


	//   ....[3]....
        /*007c*/ 	.word	0x00000300


	//   ....[4]....
        /*0080*/ 	.word	0x00000330


	//   ....[5]....
        /*0084*/ 	.word	0x000003a0


	//   ....[6]....
        /*0088*/ 	.word	0x000003d0


	//   ....[7]....
        /*008c*/ 	.word	0x000003f0


	//----- nvinfo : EIATTR_VRC_CTA_INIT_COUNT
	.align		4
.L_29:
        /*0090*/ 	.byte	0x02, 0x4a
	.zero		1
	.zero		1


	//----- nvinfo : EIATTR_EXIT_INSTR_OFFSETS
	.align		4
        /*0094*/ 	.byte	0x04, 0x1c
        /*0096*/ 	.short	(.L_31 - .L_30)


	//   ....[0]....
.L_30:
        /*0098*/ 	.word	0x00000390


	//   ....[1]....
        /*009c*/ 	.word	0x00000400


	//   ....[2]....
        /*00a0*/ 	.word	0x00000450


	//----- nvinfo : EIATTR_CRS_STACK_SIZE
	.align		4
.L_31:
        /*00a4*/ 	.byte	0x04, 0x1e
        /*00a6*/ 	.short	(.L_33 - .L_32)
.L_32:
        /*00a8*/ 	.word	0x00000000


	//----- nvinfo : EIATTR_CBANK_PARAM_SIZE
	.align		4
.L_33:
        /*00ac*/ 	.byte	0x03, 0x19
        /*00ae*/ 	.short	0x0014


	//----- nvinfo : EIATTR_PARAM_CBANK
	.align		4
        /*00b0*/ 	.byte	0x04, 0x0a
        /*00b2*/ 	.short	(.L_35 - .L_34)
	.align		4
.L_34:
        /*00b4*/ 	.word	index@(.nv.constant0._Z16reduce_kernel_v3ILi256EEvPfS0_i)
        /*00b8*/ 	.short	0x0380
        /*00ba*/ 	.short	0x0014


	//----- nvinfo : EIATTR_SW_WAR
	.align		4
.L_35:
        /*00bc*/ 	.byte	0x04, 0x36
        /*00be*/ 	.short	(.L_37 - .L_36)
.L_36:
        /*00c0*/ 	.word	0x00000008
.L_37:


//--------------------- .nv.info._Z25block_all_reduce_sum_vec4ILi256EEvPfS0_i --------------------------
	.section	.nv.info._Z25block_all_reduce_sum_vec4ILi256EEvPfS0_i,"",@"SHT_CUDA_INFO"
	.sectionflags	@""
	.align	4


	//----- nvinfo : EIATTR_CUDA_API_VERSION
	.align		4
        /*0000*/ 	.byte	0x04, 0x37
        /*0002*/ 	.short	(.L_39 - .L_38)
.L_38:
        /*0004*/ 	.word	0x00000082


	//----- nvinfo : EIATTR_KPARAM_INFO
	.align		4
.L_39:
        /*0008*/ 	.byte	0x04, 0x17
        /*000a*/ 	.short	(.L_41 - .L_40)
.L_40:
        /*000c*/ 	.word	0x00000000
        /*0010*/ 	.short	0x0002
        /*0012*/ 	.short	0x0010
        /*0014*/ 	.byte	0x00, 0xf0, 0x11, 0x00


	//----- nvinfo : EIATTR_KPARAM_INFO
	.align		4
.L_41:
        /*0018*/ 	.byte	0x04, 0x17
        /*001a*/ 	.short	(.L_43 - .L_42)
.L_42:
        /*001c*/ 	.word	0x00000000
        /*0020*/ 	.short	0x0001
        /*0022*/ 	.short	0x0008
        /*0024*/ 	.byte	0x00, 0xf5, 0x21, 0x00


	//----- nvinfo : EIATTR_KPARAM_INFO
	.align		4
.L_43:
        /*0028*/ 	.byte	0x04, 0x17
        /*002a*/ 	.short	(.L_45 - .L_44)
.L_44:
        /*002c*/ 	.word	0x00000000
        /*0030*/ 	.short	0x0000
        /*0032*/ 	.short	0x0000
        /*0034*/ 	.byte	0x00, 0xf5, 0x21, 0x00


	//----- nvinfo : EIATTR_SPARSE_MMA_MASK
	.align		4
.L_45:
        /*0038*/ 	.byte	0x03, 0x50
        /*003a*/ 	.short	0x0000


	//----- nvinfo : EIATTR_MAXREG_COUNT
	.align		4
        /*003c*/ 	.byte	0x03, 0x1b
        /*003e*/ 	.short	0x00ff


	//----- nvinfo : EIATTR_NUM_BARRIERS
	.align		4
        /*0040*/ 	.byte	0x02, 0x4c
        /*0042*/ 	.byte	0x01
	.zero		1


	//----- nvinfo : EIATTR_MERCURY_ISA_VERSION
	.align		4
        /*0044*/ 	.byte	0x03, 0x5f
        /*0046*/ 	.short	0x0101


	//----- nvinfo : EIATTR_COOP_GROUP_MASK_REGIDS
	.align		4
        /*0048*/ 	.byte	0x04, 0x29
        /*004a*/ 	.short	(.L_47 - .L_46)


	//   ....[0]....
.L_46:
        /*004c*/ 	.word	0xffffffff


	//   ....[1]....
        /*0050*/ 	.word	0xffffffff


	//   ....[2]....
        /*0054*/ 	.word	0xffffffff


	//   ....[3]....
        /*0058*/ 	.word	0xffffffff


	//   ....[4]....
        /*005c*/ 	.word	0xffffffff


	//   ....[5]....
        /*0060*/ 	.word	0xffffffff


	//   ....[6]....
        /*0064*/ 	.word	0xffffffff


	//   ....[7]....
        /*0068*/ 	.word	0xffffffff


	//----- nvinfo : EIATTR_COOP_GROUP_INSTR_OFFSETS
	.align		4
.L_47:
        /*006c*/ 	.byte	0x04, 0x28
        /*006e*/ 	.short	(.L_49 - .L_48)


	//   ....[0]....
.L_48:
        /*0070*/ 	.word	0x00000210


	//   ....[1]....
        /*0074*/ 	.word	0x00000280


	//   ....[2]....
        /*0078*/ 	.word	0x000002d0


	//   ....[3]....
        /*007c*/ 	.word	0x00000310


	//   ....[4]....
        /*0080*/ 	.word	0x00000340


	//   ....[5]....
        /*0084*/ 	.word	0x000003b0


	//   ....[6]....
        /*0088*/ 	.word	0x000003e0


	//   ....[7]....
        /*008c*/ 	.word	0x00000400


	//----- nvinfo : EIATTR_VRC_CTA_INIT_COUNT
	.align		4
.L_49:
        /*0090*/ 	.byte	0x02, 0x4a
	.zero		1
	.zero		1


	//----- nvinfo : EIATTR_EXIT_INSTR_OFFSETS
	.align		4
        /*0094*/ 	.byte	0x04, 0x1c
        /*0096*/ 	.short	(.L_51 - .L_50)


	//   ....[0]....
.L_50:
        /*0098*/ 	.word	0x000003a0


	//   ....[1]....
        /*009c*/ 	.word	0x00000410


	//   ....[2]....
        /*00a0*/ 	.word	0x00000450


	//----- nvinfo : EIATTR_CRS_STACK_SIZE
	.align		4
.L_51:
        /*00a4*/ 	.byte	0x04, 0x1e
        /*00a6*/ 	.short	(.L_53 - .L_52)
.L_52:
        /*00a8*/ 	.word	0x00000000


	//----- nvinfo : EIATTR_CBANK_PARAM_SIZE
	.align		4
.L_53:
        /*00ac*/ 	.byte	0x03, 0x19
        /*00ae*/ 	.short	0x0014


	//----- nvinfo : EIATTR_PARAM_CBANK
	.align		4
        /*00b0*/ 	.byte	0x04, 0x0a
        /*00b2*/ 	.short	(.L_55 - .L_54)
	.align		4
.L_54:
        /*00b4*/ 	.word	index@(.nv.constant0._Z25block_all_reduce_sum_vec4ILi256EEvPfS0_i)
        /*00b8*/ 	.short	0x0380
        /*00ba*/ 	.short	0x0014


	//----- nvinfo : EIATTR_SW_WAR
	.align		4
.L_55:
        /*00bc*/ 	.byte	0x04, 0x36
        /*00be*/ 	.short	(.L_57 - .L_56)
.L_56:
        /*00c0*/ 	.word	0x00000008
.L_57:


//--------------------- .nv.info._Z16reduce_kernel_v2PfS_i --------------------------
	.section	.nv.info._Z16reduce_kernel_v2PfS_i,"",@"SHT_CUDA_INFO"
	.sectionflags	@""
	.align	4


	//----- nvinfo : EIATTR_CUDA_API_VERSION
	.align		4
        /*0000*/ 	.byte	0x04, 0x37
        /*0002*/ 	.short	(.L_59 - .L_58)
.L_58:
        /*0004*/ 	.word	0x00000082


	//----- nvinfo : EIATTR_KPARAM_INFO
	.align		4
.L_59:
        /*0008*/ 	.byte	0x04, 0x17
        /*000a*/ 	.short	(.L_61 - .L_60)
.L_60:
        /*000c*/ 	.word	0x00000000
        /*0010*/ 	.short	0x0002
        /*0012*/ 	.short	0x0010
        /*0014*/ 	.byte	0x00, 0xf0, 0x11, 0x00


	//----- nvinfo : EIATTR_KPARAM_INFO
	.align		4
.L_61:
        /*0018*/ 	.byte	0x04, 0x17
        /*001a*/ 	.short	(.L_63 - .L_62)
.L_62:
        /*001c*/ 	.word	0x00000000
        /*0020*/ 	.short	0x0001
        /*0022*/ 	.short	0x0008
        /*0024*/ 	.byte	0x00, 0xf5, 0x21, 0x00


	//----- nvinfo : EIATTR_KPARAM_INFO
	.align		4
.L_63:
        /*0028*/ 	.byte	0x04, 0x17
        /*002a*/ 	.short	(.L_65 - .L_64)
.L_64:
        /*002c*/ 	.word	0x00000000
        /*0030*/ 	.short	0x0000
        /*0032*/ 	.short	0x0000
        /*0034*/ 	.byte	0x00, 0xf5, 0x21, 0x00


	//----- nvinfo : EIATTR_SPARSE_MMA_MASK
	.align		4
.L_65:
        /*0038*/ 	.byte	0x03, 0x50
        /*003a*/ 	.short	0x0000


	//----- nvinfo : EIATTR_MAXREG_COUNT
	.align		4
        /*003c*/ 	.byte	0x03, 0x1b
        /*003e*/ 	.short	0x00ff


	//----- nvinfo : EIATTR_NUM_BARRIERS
	.align		4
        /*0040*/ 	.byte	0x02, 0x4c
        /*0042*/ 	.byte	0x01
	.zero		1


	//----- nvinfo : EIATTR_MERCURY_ISA_VERSION
	.align		4
        /*0044*/ 	.byte	0x03, 0x5f
        /*0046*/ 	.short	0x0101


	//----- nvinfo : EIATTR_VRC_CTA_INIT_COUNT
	.align		4
        /*0048*/ 	.byte	0x02, 0x4a
	.zero		1
	.zero		1


	//----- nvinfo : EIATTR_EXIT_INSTR_OFFSETS
	.align		4
        /*004c*/ 	.byte	0x04, 0x1c
        /*004e*/ 	.short	(.L_67 - .L_66)


	//   ....[0]....
.L_66:
        /*0050*/ 	.word	0x000000d0


	//   ....[1]....
        /*0054*/ 	.word	0x000002c0


	//   ....[2]....
        /*0058*/ 	.word	0x00000460


	//   ....[3]....
        /*005c*/ 	.word	0x000004e0


	//----- nvinfo : EIATTR_CRS_STACK_SIZE
	.align		4
.L_67:
        /*0060*/ 	.byte	0x04, 0x1e
        /*0062*/ 	.short	(.L_69 - .L_68)
.L_68:
        /*0064*/ 	.word	0x00000000


	//----- nvinfo : EIATTR_CBANK_PARAM_SIZE
	.align		4
.L_69:
        /*0068*/ 	.byte	0x03, 0x19
        /*006a*/ 	.short	0x0014


	//----- nvinfo : EIATTR_PARAM_CBANK
	.align		4
        /*006c*/ 	.byte	0x04, 0x0a
        /*006e*/ 	.short	(.L_71 - .L_70)
	.align		4
.L_70:
        /*0070*/ 	.word	index@(.nv.constant0._Z16reduce_kernel_v2PfS_i)
        /*0074*/ 	.short	0x0380
        /*0076*/ 	.short	0x0014


	//----- nvinfo : EIATTR_SW_WAR
	.align		4
.L_71:
        /*0078*/ 	.byte	0x04, 0x36
        /*007a*/ 	.short	(.L_73 - .L_72)
.L_72:
        /*007c*/ 	.word	0x00000008
.L_73:


//--------------------- .nv.callgraph             --------------------------
	.section	.nv.callgraph,"",@"SHT_CUDA_CALLGRAPH"
	.align	4
	.sectionentsize	8
	.align		4
        /*0000*/ 	.word	0x00000000
	.align		4
        /*0004*/ 	.word	0xffffffff
	.align		4
        /*0008*/ 	.word	0x00000000
	.align		4
        /*000c*/ 	.word	0xfffffffe
	.align		4
        /*0010*/ 	.word	0x00000000
	.align		4
        /*0014*/ 	.word	0xfffffffd
	.align		4
        /*0018*/ 	.word	0x00000000
	.align		4
        /*001c*/ 	.word	0xfffffffc


//--------------------- .text._Z16reduce_kernel_v3ILi256EEvPfS0_i --------------------------
	.section	.text._Z16reduce_kernel_v3ILi256EEvPfS0_i,"ax",@progbits
	.align	128
        .global         _Z16reduce_kernel_v3ILi256EEvPfS0_i
        .type           _Z16reduce_kernel_v3ILi256EEvPfS0_i,@function
        .size           _Z16reduce_kernel_v3ILi256EEvPfS0_i,(.L_x_13 - _Z16reduce_kernel_v3ILi256EEvPfS0_i)
        .other          _Z16reduce_kernel_v3ILi256EEvPfS0_i,@"STO_CUDA_ENTRY STV_DEFAULT"
_Z16reduce_kernel_v3ILi256EEvPfS0_i:
.text._Z16reduce_kernel_v3ILi256EEvPfS0_i:
[----:B------:R-:W-:Y:S01]  /*0000*/  LDC R1, c[0x0][0x37c] ;  /* 0x0000df00ff017b82 */ /* 0x000fe20000000800 */
[----:B------:R-:W0:Y:S01]  /*0010*/  S2R R3, SR_TID.X ;  /* 0x0000000000037919 */ /* 0x000e220000002100 */
[----:B------:R-:W1:Y:S01]  /*0020*/  LDCU UR7, c[0x0][0x390] ;  /* 0x00007200ff0777ac */ /* 0x000e620008000800 */
[----:B------:R-:W-:Y:S01]  /*0030*/  BSSY.RECONVERGENT B0, `(.L_x_0) ;  /* 0x000001c000007945 */ /* 0x000fe20003800200 */
[----:B------:R-:W-:Y:S01]  /*0040*/  HFMA2 R11, -RZ, RZ, 0, 0 ;  /* 0x00000000ff0b7431 */ /* 0x000fe200000001ff */
[----:B------:R-:W0:Y:S01]  /*0050*/  S2R R0, SR_CTAID.X ;  /* 0x0000000000007919 */ /* 0x000e220000002500 */
[----:B------:R-:W2:Y:S01]  /*0060*/  LDCU.64 UR4, c[0x0][0x358] ;  /* 0x00006b00ff0477ac */ /* 0x000ea20008000a00 */
[----:B0-----:R-:W-:-:S05]  /*0070*/  LEA R2, R0, R3, 0x8 ;  /* 0x0000000300027211 */ /* 0x001fca00078e40ff */
[----:B------:R-:W-:-:S05]  /*0080*/  IMAD.SHL.U32 R2, R2, 0x4, RZ ;  /* 0x0000000402027824 */ /* 0x000fca00078e00ff */
[----:B-1----:R-:W-:-:S13]  /*0090*/  ISETP.GE.AND P0, PT, R2, UR7, PT ;  /* 0x0000000702007c0c */ /* 0x002fda000bf06270 */
[----:B--2---:R-:W-:Y:S05]  /*00a0*/  @P0 BRA `(.L_x_1) ;  /* 0x0000000000500947 */ /* 0x004fea0003800000 */
[----:B------:R-:W0:Y:S01]  /*00b0*/  LDCU UR6, c[0x0][0x370] ;  /* 0x00006e00ff0677ac */ /* 0x000e220008000800 */
[----:B------:R-:W0:Y:S01]  /*00c0*/  LDC R13, c[0x0][0x360] ;  /* 0x0000d800ff0d7b82 */ /* 0x000e220000000800 */
[----:B------:R-:W-:-:S07]  /*00d0*/  IMAD.MOV.U32 R11, RZ, RZ, RZ ;  /* 0x000000ffff0b7224 */ /* 0x000fce00078e00ff */
[----:B------:R-:W1:Y:S01]  /*00e0*/  LDC.64 R8, c[0x0][0x380] ;  /* 0x0000e000ff087b82 */ /* 0x000e620000000a00 */
[----:B0-----:R-:W-:-:S07]  /*00f0*/  IMAD R13, R13, UR6, RZ ;  /* 0x000000060d0d7c24 */ /* 0x001fce000f8e02ff */
.L_x_2:
[----:B-1----:R-:W-:-:S06]  /*0100*/  IMAD.WIDE R4, R2, 0x4, R8 ;  /* 0x0000000402047825 */ /* 0x002fcc00078e0208 */
[----:B------:R-:W2:Y:S01]  /*0110*/  LDG.E.128 R4, desc[UR4][R4.64] ;  /* 0x0000000404047981 */ /* 0x000ea2000c1e1d00 */
[C---:B------:R-:W-:Y:S01]  /*0120*/  IADD3 R10, PT, PT, R2.reuse, 0x1, RZ ;  /* 0x00000001020a7810 */ /* 0x040fe20007ffe0ff */
[----:B------:R-:W-:-:S03]  /*0130*/  VIADD R12, R2, 0x2 ;  /* 0x00000002020c7836 */ /* 0x000fc60000000000 */
[----:B------:R-:W-:Y:S02]  /*0140*/  ISETP.GE.AND P1, PT, R10, UR7, PT ;  /* 0x000000070a007c0c */ /* 0x000fe4000bf26270 */
[----:B------:R-:W-:Y:S01]  /*0150*/  IADD3 R10, PT, PT, R2, 0x3, RZ ;  /* 0x00000003020a7810 */ /* 0x000fe20007ffe0ff */
[----:B------:R-:W-:Y:S01]  /*0160*/  IMAD R2, R13, 0x4, R2 ;  /* 0x000000040d027824 */ /* 0x000fe200078e0202 */
[----:B------:R-:W-:Y:S02]  /*0170*/  ISETP.GE.AND P2, PT, R12, UR7, PT ;  /* 0x000000070c007c0c */ /* 0x000fe4000bf46270 */
[----:B------:R-:W-:Y:S01]  /*0180*/  ISETP.GE.AND P0, PT, R10, UR7, PT ;  /* 0x000000070a007c0c */ /* 0x000fe2000bf06270 */
[----:B--2---:R-:W-:-:S06]  /*0190*/  FADD R11, R4, R11 ;  /* 0x0000000b040b7221 */ /* 0x004fcc0000000000 */
[----:B------:R-:W-:Y:S01]  /*01a0*/  @!P1 FADD R11, R5, R11 ;  /* 0x0000000b050b9221 */ /* 0x000fe20000000000 */
[----:B------:R-:W-:-:S03]  /*01b0*/  ISETP.GE.AND P1, PT, R2, UR7, PT ;  /* 0x0000000702007c0c */ /* 0x000fc6000bf26270 */
[----:B------:R-:W-:-:S04]  /*01c0*/  @!P2 FADD R11, R6, R11 ;  /* 0x0000000b060ba221 */ /* 0x000fc80000000000 */
[----:B------:R-:W-:-:S06]  /*01d0*/  @!P0 FADD R11, R7, R11 ;  /* 0x0000000b070b8221 */ /* 0x000fcc0000000000 */
[----:B------:R-:W-:Y:S05]  /*01e0*/  @!P1 BRA `(.L_x_2) ;  /* 0xfffffffc00c49947 */ /* 0x000fea000383ffff */
.L_x_1:
[----:B------:R-:W-:Y:S05]  /*01f0*/  BSYNC.RECONVERGENT B0 ;  /* 0x0000000000007941 */ /* 0x000fea0003800200 */
.L_x_0:
[----:B------:R-:W0:Y:S01]  /*0200*/  SHFL.BFLY PT, R2, R11, 0x10, 0x1f ;  /* 0x0e001f000b027f89 */ /* 0x000e2200000e0000 */
[----:B------:R-:W-:-:S04]  /*0210*/  LOP3.LUT P0, R8, R3, 0x1f, RZ, 0xc0, !PT ;  /* 0x0000001f03087812 */ /* 0x000fc8000780c0ff */
[----:B------:R-:W-:-:S09]  /*0220*/  ISETP.GT.U32.AND P1, PT, R8, 0x7, PT ;  /* 0x000000070800780c */ /* 0x000fd20003f24070 */
[----:B------:R-:W1:Y:S04]  /*0230*/  @!P0 S2R R9, SR_CgaCtaId ;  /* 0x0000000000098919 */ /* 0x000e680000008800 */
[----:B------:R-:W2:Y:S01]  /*0240*/  @!P1 S2R R13, SR_CgaCtaId ;  /* 0x00000000000d9919 */ /* 0x000ea20000008800 */
[----:B------:R-:W-:Y:S01]  /*0250*/  @!P1 MOV R10, 0x400 ;  /* 0x00000400000a9802 */ /* 0x000fe20000000f00 */
[----:B0-----:R-:W-:-:S05]  /*0260*/  FADD R2, R2, R11 ;  /* 0x0000000b02027221 */ /* 0x001fca0000000000 */
[----:B------:R-:W0:Y:S01]  /*0270*/  SHFL.BFLY PT, R5, R2, 0x8, 0x1f ;  /* 0x0d001f0002057f89 */ /* 0x000e2200000e0000 */
[----:B--2---:R-:W-:Y:S01]  /*0280*/  @!P1 LEA R13, R13, R10, 0x18 ;  /* 0x0000000a0d0d9211 */ /* 0x004fe200078ec0ff */
[----:B0-----:R-:W-:Y:S01]  /*0290*/  FADD R5, R2, R5 ;  /* 0x0000000502057221 */ /* 0x001fe20000000000 */
[----:B------:R-:W-:Y:S02]  /*02a0*/  @!P0 MOV R2, 0x400 ;  /* 0x0000040000028802 */ /* 0x000fe40000000f00 */
[----:B------:R-:W-:Y:S02]  /*02b0*/  @!P1 LEA R8, R8, R13, 0x2 ;  /* 0x0000000d08089211 */ /* 0x000fe400078e10ff */
[----:B------:R-:W0:Y:S01]  /*02c0*/  SHFL.BFLY PT, R4, R5, 0x4, 0x1f ;  /* 0x0c801f0005047f89 */ /* 0x000e2200000e0000 */
[----:B-1----:R-:W-:-:S04]  /*02d0*/  @!P0 LEA R2, R9, R2, 0x18 ;  /* 0x0000000209028211 */ /* 0x002fc800078ec0ff */
[----:B------:R-:W-:Y:S01]  /*02e0*/  @!P0 LEA.HI R2, R3, R2, RZ, 0x1d ;  /* 0x0000000203028211 */ /* 0x000fe200078fe8ff */
[----:B0-----:R-:W-:-:S05]  /*02f0*/  FADD R4, R5, R4 ;  /* 0x0000000405047221 */ /* 0x001fca0000000000 */
[----:B------:R-:W0:Y:S02]  /*0300*/  SHFL.BFLY PT, R7, R4, 0x2, 0x1f ;  /* 0x0c401f0004077f89 */ /* 0x000e2400000e0000 */
[----:B0-----:R-:W-:Y:S01]  /*0310*/  FADD R7, R4, R7 ;  /* 0x0000000704077221 */ /* 0x001fe20000000000 */
[----:B------:R-:W-:-:S04]  /*0320*/  MOV R4, RZ ;  /* 0x000000ff00047202 */ /* 0x000fc80000000f00 */
[----:B------:R-:W0:Y:S02]  /*0330*/  SHFL.BFLY PT, R6, R7, 0x1, 0x1f ;  /* 0x0c201f0007067f89 */ /* 0x000e2400000e0000 */
[----:B0-----:R-:W-:-:S05]  /*0340*/  FADD R5, R7, R6 ;  /* 0x0000000607057221 */ /* 0x001fca0000000000 */
[----:B------:R0:W-:Y:S01]  /*0350*/  @!P0 STS [R2], R5 ;  /* 0x0000000502008388 */ /* 0x0001e20000000800 */
[----:B------:R-:W-:Y:S01]  /*0360*/  BAR.SYNC.DEFER_BLOCKING 0x0 ;  /* 0x0000000000007b1d */ /* 0x000fe20000010000 */
[----:B------:R-:W-:-:S05]  /*0370*/  ISETP.GT.U32.AND P0, PT, R3, 0x1f, PT ;  /* 0x0000001f0300780c */ /* 0x000fca0003f04070 */
[----:B------:R0:W1:Y:S08]  /*0380*/  @!P1 LDS R4, [R8] ;  /* 0x0000000008049984 */ /* 0x0000700000000800 */
[----:B0-----:R-:W-:Y:S05]  /*0390*/  @P0 EXIT ;  /* 0x000000000000094d */ /* 0x001fea0003800000 */
[----:B-1----:R-:W0:Y:S01]  /*03a0*/  SHFL.BFLY PT, R5, R4, 0x4, 0x1f ;  /* 0x0c801f0004057f89 */ /* 0x002e2200000e0000 */
[----:B------:R-:W-:Y:S01]  /*03b0*/  ISETP.NE.AND P0, PT, R3, RZ, PT ;  /* 0x000000ff0300720c */ /* 0x000fe20003f05270 */
[----:B0-----:R-:W-:-:S05]  /*03c0*/  FADD R5, R5, R4 ;  /* 0x0000000405057221 */ /* 0x001fca0000000000 */
[----:B------:R-:W0:Y:S02]  /*03d0*/  SHFL.BFLY PT, R2, R5, 0x2, 0x1f ;  /* 0x0c401f0005027f89 */ /* 0x000e2400000e0000 */
[----:B0-----:R-:W-:-:S05]  /*03e0*/  FADD R6, R5, R2 ;  /* 0x0000000205067221 */ /* 0x001fca0000000000 */
[----:B------:R0:W1:Y:S01]  /*03f0*/  SHFL.BFLY PT, R7, R6, 0x1, 0x1f ;  /* 0x0c201f0006077f89 */ /* 0x00006200000e0000 */
[----:B------:R-:W-:Y:S05]  /*0400*/  @P0 EXIT ;  /* 0x000000000000094d */ /* 0x000fea0003800000 */
[----:B------:R-:W2:Y:S01]  /*0410*/  LDC.64 R2, c[0x0][0x388] ;  /* 0x0000e200ff027b82 */ /* 0x000ea20000000a00 */
[----:B-1----:R-:W-:Y:S01]  /*0420*/  FADD R7, R6, R7 ;  /* 0x0000000706077221 */ /* 0x002fe20000000000 */
[----:B--2---:R-:W-:-:S05]  /*0430*/  IMAD.WIDE.U32 R2, R0, 0x4, R2 ;  /* 0x0000000400027825 */ /* 0x004fca00078e0002 */
[----:B------:R-:W-:Y:S01]  /*0440*/  STG.E desc[UR4][R2.64], R7 ;  /* 0x0000000702007986 */ /* 0x000fe2000c101904 */
[----:B------:R-:W-:Y:S05]  /*0450*/  EXIT ;  /* 0x000000000000794d */ /* 0x000fea0003800000 */
.L_x_3:
[----:B------:R-:W-:-:S00]  /*0460*/  BRA `(.L_x_3) ;  /* 0xfffffffc00fc7947 */ /* 0x000fc0000383ffff */
[----:B------:R-:W-:-:S00]  /*0470*/  NOP ;  /* 0x0000000000007918 */ /* 0x000fc00000000000 */
        /* <DEDUP_REMOVED lines=8> */
.L_x_13:


//--------------------- .text._Z25block_all_reduce_sum_vec4ILi256EEvPfS0_i --------------------------
	.section	.text._Z25block_all_reduce_sum_vec4ILi256EEvPfS0_i,"ax",@progbits
	.align	128
        .global         _Z25block_all_reduce_sum_vec4ILi256EEvPfS0_i
        .type           _Z25block_all_reduce_sum_vec4ILi256EEvPfS0_i,@function
        .size           _Z25block_all_reduce_sum_vec4ILi256EEvPfS0_i,(.L_x_14 - _Z25block_all_reduce_sum_vec4ILi256EEvPfS0_i)
        .other          _Z25block_all_reduce_sum_vec4ILi256EEvPfS0_i,@"STO_CUDA_ENTRY STV_DEFAULT"
_Z25block_all_reduce_sum_vec4ILi256EEvPfS0_i:
.text._Z25block_all_reduce_sum_vec4ILi256EEvPfS0_i:
[----:B------:R-:W-:Y:S01]  /*0000*/  LDC R1, c[0x0][0x37c] ;  /* 0x0000df00ff017b82 */ /* 0x000fe20000000800 */
[----:B------:R-:W0:Y:S01]  /*0010*/  S2R R0, SR_TID.X ;  /* 0x0000000000007919 */ /* 0x000e220000002100 */
[----:B------:R-:W1:Y:S01]  /*0020*/  LDCU UR7, c[0x0][0x390] ;  /* 0x00007200ff0777ac */ /* 0x000e620008000800 */
[----:B------:R-:W-:Y:S01]  /*0030*/  BSSY.RECONVERGENT B0, `(.L_x_4) ;  /* 0x000001d000007945 */ /* 0x000fe20003800200 */
[----:B------:R-:W-:Y:S01]  /*0040*/  IMAD.MOV.U32 R11, RZ, RZ, RZ ;  /* 0x000000ffff0b7224 */ /* 0x000fe200078e00ff */
[----:B------:R-:W0:Y:S01]  /*0050*/  S2R R3, SR_CTAID.X ;  /* 0x0000000000037919 */ /* 0x000e220000002500 */
[----:B------:R-:W2:Y:S01]  /*0060*/  LDCU.64 UR4, c[0x0][0x358] ;  /* 0x00006b00ff0477ac */ /* 0x000ea20008000a00 */
[----:B0-----:R-:W-:-:S04]  /*0070*/  LEA R3, R3, R0, 0x8 ;  /* 0x0000000003037211 */ /* 0x001fc800078e40ff */
[----:B------:R-:W-:-:S04]  /*0080*/  SHF.L.U32 R4, R3, 0x2, RZ ;  /* 0x0000000203047819 */ /* 0x000fc800000006ff */
[----:B-1----:R-:W-:-:S13]  /*0090*/  ISETP.GE.AND P0, PT, R4, UR7, PT ;  /* 0x0000000704007c0c */ /* 0x002fda000bf06270 */
[----:B--2---:R-:W-:Y:S05]  /*00a0*/  @P0 BRA `(.L_x_5) ;  /* 0x0000000000540947 */ /* 0x004fea0003800000 */
[----:B------:R-:W0:Y:S01]  /*00b0*/  LDCU UR6, c[0x0][0x370] ;  /* 0x00006e00ff0677ac */ /* 0x000e220008000800 */
[----:B------:R-:W0:Y:S01]  /*00c0*/  LDC R8, c[0x0][0x360] ;  /* 0x0000d800ff087b82 */ /* 0x000e220000000800 */
[----:B------:R-:W-:Y:S01]  /*00d0*/  MOV R9, R4 ;  /* 0x0000000400097202 */ /* 0x000fe20000000f00 */
[----:B------:R-:W-:-:S06]  /*00e0*/  IMAD.MOV.U32 R11, RZ, RZ, RZ ;  /* 0x000000ffff0b7224 */ /* 0x000fcc00078e00ff */
[----:B------:R-:W1:Y:S01]  /*00f0*/  LDC.64 R2, c[0x0][0x380] ;  /* 0x0000e000ff027b82 */ /* 0x000e620000000a00 */
[----:B0-----:R-:W-:-:S07]  /*0100*/  IMAD R8, R8, UR6, RZ ;  /* 0x0000000608087c24 */ /* 0x001fce000f8e02ff */
.L_x_6:
        /* <DEDUP_REMOVED lines=15> */
.L_x_5:
[----:B------:R-:W-:Y:S05]  /*0200*/  BSYNC.RECONVERGENT B0 ;  /* 0x0000000000007941 */ /* 0x000fea0003800200 */
.L_x_4:
        /* <DEDUP_REMOVED lines=12> */
[----:B------:R-:W0:Y:S02]  /*02d0*/  SHFL.BFLY PT, R4, R3, 0x4, 0x1f ;  /* 0x0c801f0003047f89 */ /* 0x000e2400000e0000 */
[----:B0-----:R-:W-:Y:S01]  /*02e0*/  FADD R4, R3, R4 ;  /* 0x0000000403047221 */ /* 0x001fe20000000000 */
[----:B-1----:R-:W-:Y:S01]  /*02f0*/  @!P0 LEA R3, R9, R2, 0x18 ;  /* 0x0000000209038211 */ /* 0x002fe200078ec0ff */
[----:B------:R-:W-:-:S03]  /*0300*/  IMAD.MOV.U32 R2, RZ, RZ, RZ ;  /* 0x000000ffff027224 */ /* 0x000fc600078e00ff */
[----:B------:R-:W0:Y:S01]  /*0310*/  SHFL.BFLY PT, R5, R4, 0x2, 0x1f ;  /* 0x0c401f0004057f89 */ /* 0x000e2200000e0000 */
[----:B------:R-:W-:Y:S01]  /*0320*/  @!P0 LEA.HI R3, R0, R3, RZ, 0x1d ;  /* 0x0000000300038211 */ /* 0x000fe200078fe8ff */
[----:B0-----:R-:W-:-:S05]  /*0330*/  FADD R5, R4, R5 ;  /* 0x0000000504057221 */ /* 0x001fca0000000000 */
        /* <DEDUP_REMOVED lines=15> */
[----:B-1----:R-:W-:-:S05]  /*0430*/  FADD R5, R4, R5 ;  /* 0x0000000504057221 */ /* 0x002fca0000000000 */
[----:B--2---:R-:W-:Y:S01]  /*0440*/  REDG.E.ADD.F32.FTZ.RN.STRONG.GPU desc[UR4][R2.64], R5 ;  /* 0x00000005020079a6 */ /* 0x004fe2000c12f304 */
[----:B------:R-:W-:Y:S05]  /*0450*/  EXIT ;  /* 0x000000000000794d */ /* 0x000fea0003800000 */
.L_x_7:
        /* <DEDUP_REMOVED lines=10> */
.L_x_14:


//--------------------- .text._Z16reduce_kernel_v2PfS_i --------------------------
	.section	.text._Z16reduce_kernel_v2PfS_i,"ax",@progbits
	.align	128
        .global         _Z16reduce_kernel_v2PfS_i
        .type           _Z16reduce_kernel_v2PfS_i,@function
        .size           _Z16reduce_kernel_v2PfS_i,(.L_x_15 - _Z16reduce_kernel_v2PfS_i)
        .other          _Z16reduce_kernel_v2PfS_i,@"STO_CUDA_ENTRY STV_DEFAULT"
_Z16reduce_kernel_v2PfS_i:
.text._Z16reduce_kernel_v2PfS_i:
[----:B------:R-:W-:Y:S01]  /*0000*/  LDC R1, c[0x0][0x37c] ;  /* 0x0000df00ff017b82 */ /* 0x000fe20000000800 */
[----:B------:R-:W0:Y:S07]  /*0010*/  S2R R3, SR_TID.X ;  /* 0x0000000000037919 */ /* 0x000e2e0000002100 */
[----:B------:R-:W1:Y:S01]  /*0020*/  S2UR UR5, SR_CgaCtaId ;  /* 0x00000000000579c3 */ /* 0x000e620000008800 */
[----:B------:R-:W2:Y:S01]  /*0030*/  LDCU UR6, c[0x0][0x360] ;  /* 0x00006c00ff0677ac */ /* 0x000ea20008000800 */
[----:B------:R-:W3:Y:S01]  /*0040*/  S2R R0, SR_CTAID.X ;  /* 0x0000000000007919 */ /* 0x000ee20000002500 */
[----:B------:R-:W4:Y:S01]  /*0050*/  LDCU UR8, c[0x0][0x390] ;  /* 0x00007200ff0877ac */ /* 0x000f220008000800 */
[----:B------:R-:W-:Y:S01]  /*0060*/  UMOV UR4, 0x400 ;  /* 0x0000040000047882 */ /* 0x000fe20000000000 */
[----:B--2---:R-:W-:Y:S01]  /*0070*/  MOV R8, UR6 ;  /* 0x0000000600087c02 */ /* 0x004fe20008000f00 */
[----:B-1----:R-:W-:-:S06]  /*0080*/  ULEA UR4, UR5, UR4, 0x18 ;  /* 0x0000000405047291 */ /* 0x002fcc000f8ec0ff */
[----:B0-----:R-:W-:Y:S01]  /*0090*/  LEA R2, R3, UR4, 0x2 ;  /* 0x0000000403027c11 */ /* 0x001fe2000f8e10ff */
[----:B---3--:R-:W-:-:S04]  /*00a0*/  IMAD R4, R0, UR6, R3 ;  /* 0x0000000600047c24 */ /* 0x008fc8000f8e0203 */
[----:B------:R0:W-:Y:S01]  /*00b0*/  STS [R2], RZ ;  /* 0x000000ff02007388 */ /* 0x0001e20000000800 */
[----:B----4-:R-:W-:-:S13]  /*00c0*/  ISETP.GE.AND P0, PT, R4, UR8, PT ;  /* 0x0000000804007c0c */ /* 0x010fda000bf06270 */
[----:B0-----:R-:W-:Y:S05]  /*00d0*/  @P0 EXIT ;  /* 0x000000000000094d */ /* 0x001fea0003800000 */
[----:B------:R-:W0:Y:S01]  /*00e0*/  LDC.64 R6, c[0x0][0x380] ;  /* 0x0000e000ff067b82 */ /* 0x000e220000000a00 */
[----:B------:R-:W1:Y:S01]  /*00f0*/  LDCU UR4, c[0x0][0x370] ;  /* 0x00006e00ff0477ac */ /* 0x000e620008000800 */
[----:B------:R-:W-:Y:S01]  /*0100*/  HFMA2 R11, -RZ, RZ, 0, 0 ;  /* 0x00000000ff0b7431 */ /* 0x000fe200000001ff */
[----:B------:R-:W-:Y:S01]  /*0110*/  BSSY.RECONVERGENT B0, `(.L_x_8) ;  /* 0x000000a000007945 */ /* 0x000fe20003800200 */
[----:B------:R-:W-:Y:S01]  /*0120*/  MOV R9, R4 ;  /* 0x0000000400097202 */ /* 0x000fe20000000f00 */
[----:B------:R-:W2:Y:S01]  /*0130*/  LDCU.64 UR6, c[0x0][0x358] ;  /* 0x00006b00ff0677ac */ /* 0x000ea20008000a00 */
[----:B-1----:R-:W-:-:S07]  /*0140*/  IMAD R10, R8, UR4, RZ ;  /* 0x00000004080a7c24 */ /* 0x002fce000f8e02ff */
.L_x_9:
[----:B0-----:R-:W-:-:S06]  /*0150*/  IMAD.WIDE R4, R9, 0x4, R6 ;  /* 0x0000000409047825 */ /* 0x001fcc00078e0206 */
[----:B--2---:R-:W2:Y:S01]  /*0160*/  LDG.E R4, desc[UR6][R4.64] ;  /* 0x0000000604047981 */ /* 0x004ea2000c1e1900 */
[----:B------:R-:W-:-:S04]  /*0170*/  IADD3 R9, PT, PT, R10, R9, RZ ;  /* 0x000000090a097210 */ /* 0x000fc80007ffe0ff */
[----:B------:R-:W-:Y:S01]  /*0180*/  ISETP.GE.AND P0, PT, R9, UR8, PT ;  /* 0x0000000809007c0c */ /* 0x000fe2000bf06270 */
[----:B--2---:R-:W-:-:S12]  /*0190*/  FADD R11, R4, R11 ;  /* 0x0000000b040b7221 */ /* 0x004fd80000000000 */
[----:B------:R-:W-:Y:S05]  /*01a0*/  @!P0 BRA `(.L_x_9) ;  /* 0xfffffffc00e88947 */ /* 0x000fea000383ffff */
[----:B------:R-:W-:Y:S05]  /*01b0*/  BSYNC.RECONVERGENT B0 ;  /* 0x0000000000007941 */ /* 0x000fea0003800200 */
.L_x_8:
[----:B------:R-:W-:Y:S01]  /*01c0*/  ISETP.GE.U32.AND P1, PT, R8, 0x42, PT ;  /* 0x000000420800780c */ /* 0x000fe20003f26070 */
[----:B------:R0:W-:Y:S01]  /*01d0*/  STS [R2], R11 ;  /* 0x0000000b02007388 */ /* 0x0001e20000000800 */
[----:B------:R-:W-:Y:S01]  /*01e0*/  BAR.SYNC.DEFER_BLOCKING 0x0 ;  /* 0x0000000000007b1d */ /* 0x000fe20000010000 */
[----:B------:R-:W-:-:S10]  /*01f0*/  ISETP.GT.U32.AND P0, PT, R3, 0x1f, PT ;  /* 0x0000001f0300780c */ /* 0x000fd40003f04070 */
[----:B0-----:R-:W-:Y:S05]  /*0200*/  @!P1 BRA `(.L_x_10) ;  /* 0x0000000000289947 */ /* 0x001fea0003800000 */
.L_x_11:
[----:B------:R-:W-:-:S04]  /*0210*/  SHF.R.U32.HI R6, RZ, 0x1, R8 ;  /* 0x00000001ff067819 */ /* 0x000fc80000011608 */
[----:B------:R-:W-:-:S13]  /*0220*/  ISETP.GE.U32.AND P1, PT, R3, R6, PT ;  /* 0x000000060300720c */ /* 0x000fda0003f26070 */
[----:B------:R-:W-:Y:S01]  /*0230*/  @!P1 LEA R4, R6, R2, 0x2 ;  /* 0x0000000206049211 */ /* 0x000fe200078e10ff */
[----:B------:R-:W-:Y:S05]  /*0240*/  @!P1 LDS R5, [R2] ;  /* 0x0000000002059984 */ /* 0x000fea0000000800 */
[----:B------:R-:W0:Y:S02]  /*0250*/  @!P1 LDS R4, [R4] ;  /* 0x0000000004049984 */ /* 0x000e240000000800 */
[----:B0-----:R-:W-:-:S05]  /*0260*/  @!P1 FADD R5, R4, R5 ;  /* 0x0000000504059221 */ /* 0x001fca0000000000 */
[----:B------:R0:W-:Y:S01]  /*0270*/  @!P1 STS [R2], R5 ;  /* 0x0000000502009388 */ /* 0x0001e20000000800 */
[----:B------:R-:W-:Y:S02]  /*0280*/  ISETP.GT.U32.AND P1, PT, R8, 0x83, PT ;  /* 0x000000830800780c */ /* 0x000fe40003f24070 */
[----:B------:R-:W-:-:S11]  /*0290*/  MOV R8, R6 ;  /* 0x0000000600087202 */ /* 0x000fd60000000f00 */
[----:B0-----:R-:W-:Y:S05]  /*02a0*/  @P1 BRA `(.L_x_11) ;  /* 0xfffffffc00d81947 */ /* 0x001fea000383ffff */
.L_x_10:
[----:B------:R-:W-:Y:S06]  /*02b0*/  BAR.SYNC.DEFER_BLOCKING 0x0 ;  /* 0x0000000000007b1d */ /* 0x000fec0000010000 */
[----:B------:R-:W-:Y:S05]  /*02c0*/  @P0 EXIT ;  /* 0x000000000000094d */ /* 0x000fea0003800000 */
[----:B------:R-:W-:Y:S01]  /*02d0*/  LDS R4, [R2+0x80] ;  /* 0x0000800002047984 */ /* 0x000fe20000000800 */
[----:B------:R-:W-:-:S03]  /*02e0*/  ISETP.NE.AND P0, PT, R3, RZ, PT ;  /* 0x000000ff0300720c */ /* 0x000fc60003f05270 */
[----:B------:R-:W0:Y:S02]  /*02f0*/  LDS R5, [R2] ;  /* 0x0000000002057984 */ /* 0x000e240000000800 */
[----:B0-----:R-:W-:-:S05]  /*0300*/  FADD R5, R4, R5 ;  /* 0x0000000504057221 */ /* 0x001fca0000000000 */
[----:B------:R-:W-:Y:S04]  /*0310*/  STS [R2], R5 ;  /* 0x0000000502007388 */ /* 0x000fe80000000800 */
[----:B------:R-:W-:Y:S04]  /*0320*/  LDS R4, [R2+0x40] ;  /* 0x0000400002047984 */ /* 0x000fe80000000800 */
        /* <DEDUP_REMOVED lines=18> */
[----:B------:R0:W-:Y:S01]  /*0450*/  STS [R2], R7 ;  /* 0x0000000702007388 */ /* 0x0001e20000000800 */
[----:B------:R-:W-:Y:S05]  /*0460*/  @P0 EXIT ;  /* 0x000000000000094d */ /* 0x000fea0003800000 */
[----:B------:R-:W1:Y:S01]  /*0470*/  S2UR UR5, SR_CgaCtaId ;  /* 0x00000000000579c3 */ /* 0x000e620000008800 */
[----:B------:R-:W-:-:S07]  /*0480*/  UMOV UR4, 0x400 ;  /* 0x0000040000047882 */ /* 0x000fce0000000000 */
[----:B0-----:R-:W0:Y:S01]  /*0490*/  LDC.64 R2, c[0x0][0x388] ;  /* 0x0000e200ff027b82 */ /* 0x001e220000000a00 */
[----:B-1----:R-:W-:Y:S01]  /*04a0*/  ULEA UR4, UR5, UR4, 0x18 ;  /* 0x0000000405047291 */ /* 0x002fe2000f8ec0ff */
[----:B0-----:R-:W-:-:S08]  /*04b0*/  IMAD.WIDE.U32 R2, R0, 0x4, R2 ;  /* 0x0000000400027825 */ /* 0x001fd000078e0002 */
[----:B------:R-:W0:Y:S04]  /*04c0*/  LDS R5, [UR4] ;  /* 0x00000004ff057984 */ /* 0x000e280008000800 */
[----:B0-----:R-:W-:Y:S01]  /*04d0*/  STG.E desc[UR6][R2.64], R5 ;  /* 0x0000000502007986 */ /* 0x001fe2000c101906 */
[----:B------:R-:W-:Y:S05]  /*04e0*/  EXIT ;  /* 0x000000000000794d */ /* 0x000fea0003800000 */
.L_x_12:
        /* <DEDUP_REMOVED lines=9> */
.L_x_15:


//--------------------- .nv.shared._Z16reduce_kernel_v3ILi256EEvPfS0_i --------------------------
	.section	.nv.shared._Z16reduce_kernel_v3ILi256EEvPfS0_i,"aw",@nobits
	.sectionflags	@""
	.align	16
.nv.shared._Z16reduce_kernel_v3ILi256EEvPfS0_i:
	.zero		1056


//--------------------- .nv.shared.reserved.0     --------------------------
	.section	.nv.shared.reserved.0,"aw",@nobits
	.weak		__nv_reservedSMEM_offset_0_alias
	.size		__nv_reservedSMEM_offset_0_alias, 0, 64
	.other		__nv_reservedSMEM_offset_0_alias,@"STO_CUDA_RESERVED_SHARED STV_DEFAULT"
__nv_reservedSMEM_offset_0_alias:
	.zero		0
	.zero		64


//--------------------- .nv.shared._Z25block_all_reduce_sum_vec4ILi256EEvPfS0_i --------------------------
	.section	.nv.shared._Z25block_all_reduce_sum_vec4ILi256EEvPfS0_i,"aw",@nobits
	.sectionflags	@""
	.align	16
.nv.shared._Z25block_all_reduce_sum_vec4ILi256EEvPfS0_i:
	.zero		1056


//--------------------- .nv.shared._Z16reduce_kernel_v2PfS_i --------------------------
	.section	.nv.shared._Z16reduce_kernel_v2PfS_i,"aw",@nobits
	.sectionflags	@""
	.align	16
	.zero		1024


//--------------------- .nv.constant0._Z16reduce_kernel_v3ILi256EEvPfS0_i --------------------------
	.section	.nv.constant0._Z16reduce_kernel_v3ILi256EEvPfS0_i,"a",@progbits
	.sectionflags	@""
	.align	4
.nv.constant0._Z16reduce_kernel_v3ILi256EEvPfS0_i:
	.zero		916


//--------------------- .nv.constant0._Z25block_all_reduce_sum_vec4ILi256EEvPfS0_i --------------------------
	.section	.nv.constant0._Z25block_all_reduce_sum_vec4ILi256EEvPfS0_i,"a",@progbits
	.sectionflags	@""
	.align	4
.nv.constant0._Z25block_all_reduce_sum_vec4ILi256EEvPfS0_i:
	.zero		916


//--------------------- .nv.constant0._Z16reduce_kernel_v2PfS_i --------------------------
	.section	.nv.constant0._Z16reduce_kernel_v2PfS_i,"a",@progbits
	.sectionflags	@""
	.align	4
.nv.constant0._Z16reduce_kernel_v2PfS_i:
	.zero		916


//--------------------- SYMBOLS --------------------------

	.type		.nv.reservedSmem.offset0,@object
	.size		.nv.reservedSmem.offset0,0x4
	.type		.nv.reservedSmem.cap,@object
	.size		.nv.reservedSmem.cap,0x4
